//
// Generated by NVIDIA NVVM Compiler
//
// Compiler Build ID: CL-36424714
// Cuda compilation tools, release 13.0, V13.0.88
// Based on NVVM 20.0.0
//

.version 9.0
.target sm_100
.address_size 64

	// .globl	_Z9cuda_gemmPiS_S_iii

.visible .entry _Z9cuda_gemmPiS_S_iii(
	.param .u64 .ptr .align 1 _Z9cuda_gemmPiS_S_iii_param_0,
	.param .u64 .ptr .align 1 _Z9cuda_gemmPiS_S_iii_param_1,
	.param .u64 .ptr .align 1 _Z9cuda_gemmPiS_S_iii_param_2,
	.param .u32 _Z9cuda_gemmPiS_S_iii_param_3,
	.param .u32 _Z9cuda_gemmPiS_S_iii_param_4,
	.param .u32 _Z9cuda_gemmPiS_S_iii_param_5
)
{
	.reg .pred 	%p<13>;
	.reg .b32 	%r<107>;
	.reg .b64 	%rd<53>;

	ld.param.u64 	%rd7, [_Z9cuda_gemmPiS_S_iii_param_0];
	ld.param.u64 	%rd8, [_Z9cuda_gemmPiS_S_iii_param_1];
	ld.param.u64 	%rd6, [_Z9cuda_gemmPiS_S_iii_param_2];
	ld.param.u32 	%r32, [_Z9cuda_gemmPiS_S_iii_param_3];
	ld.param.u32 	%r30, [_Z9cuda_gemmPiS_S_iii_param_4];
	ld.param.u32 	%r31, [_Z9cuda_gemmPiS_S_iii_param_5];
	cvta.to.global.u64 	%rd1, %rd8;
	cvta.to.global.u64 	%rd2, %rd7;
	mov.u32 	%r33, %ctaid.y;
	mov.u32 	%r34, %ntid.y;
	mov.u32 	%r35, %tid.y;
	mad.lo.s32 	%r1, %r33, %r34, %r35;
	mov.u32 	%r36, %ctaid.x;
	mov.u32 	%r37, %ntid.x;
	mov.u32 	%r38, %tid.x;
	mad.lo.s32 	%r2, %r36, %r37, %r38;
	setp.ge.s32 	%p1, %r1, %r32;
	setp.ge.s32 	%p2, %r2, %r30;
	or.pred  	%p3, %p1, %p2;
	@%p3 bra 	$L__BB0_14;
	setp.lt.s32 	%p4, %r31, 1;
	mov.b32 	%r106, 0;
	@%p4 bra 	$L__BB0_13;
	mul.lo.s32 	%r3, %r31, %r1;
	and.b32  	%r4, %r31, 7;
	setp.lt.u32 	%p5, %r31, 8;
	mov.b32 	%r101, 0;
	mov.u32 	%r106, %r101;
	@%p5 bra 	$L__BB0_5;
	and.b32  	%r101, %r31, 2147483640;
	neg.s32 	%r95, %r101;
	shl.b32 	%r7, %r30, 3;
	mul.wide.u32 	%rd9, %r3, 4;
	add.s64 	%rd10, %rd9, %rd2;
	add.s64 	%rd52, %rd10, 16;
	mov.b32 	%r106, 0;
	mul.wide.s32 	%rd13, %r30, 4;
	mov.u32 	%r94, %r2;
$L__BB0_4:
	.pragma "nounroll";
	ld.global.u32 	%r43, [%rd52+-16];
	mul.wide.s32 	%rd11, %r94, 4;
	add.s64 	%rd12, %rd1, %rd11;
	ld.global.u32 	%r44, [%rd12];
	mad.lo.s32 	%r45, %r44, %r43, %r106;
	ld.global.u32 	%r46, [%rd52+-12];
	add.s64 	%rd14, %rd12, %rd13;
	ld.global.u32 	%r47, [%rd14];
	mad.lo.s32 	%r48, %r47, %r46, %r45;
	ld.global.u32 	%r49, [%rd52+-8];
	add.s64 	%rd15, %rd14, %rd13;
	ld.global.u32 	%r50, [%rd15];
	mad.lo.s32 	%r51, %r50, %r49, %r48;
	ld.global.u32 	%r52, [%rd52+-4];
	add.s64 	%rd16, %rd15, %rd13;
	ld.global.u32 	%r53, [%rd16];
	mad.lo.s32 	%r54, %r53, %r52, %r51;
	ld.global.u32 	%r55, [%rd52];
	add.s64 	%rd17, %rd16, %rd13;
	ld.global.u32 	%r56, [%rd17];
	mad.lo.s32 	%r57, %r56, %r55, %r54;
	ld.global.u32 	%r58, [%rd52+4];
	add.s64 	%rd18, %rd17, %rd13;
	ld.global.u32 	%r59, [%rd18];
	mad.lo.s32 	%r60, %r59, %r58, %r57;
	ld.global.u32 	%r61, [%rd52+8];
	add.s64 	%rd19, %rd18, %rd13;
	ld.global.u32 	%r62, [%rd19];
	mad.lo.s32 	%r63, %r62, %r61, %r60;
	ld.global.u32 	%r64, [%rd52+12];
	add.s64 	%rd20, %rd19, %rd13;
	ld.global.u32 	%r65, [%rd20];
	mad.lo.s32 	%r106, %r65, %r64, %r63;
	add.s32 	%r95, %r95, 8;
	add.s32 	%r94, %r94, %r7;
	add.s64 	%rd52, %rd52, 32;
	setp.ne.s32 	%p6, %r95, 0;
	@%p6 bra 	$L__BB0_4;
$L__BB0_5:
	setp.eq.s32 	%p7, %r4, 0;
	@%p7 bra 	$L__BB0_13;
	and.b32  	%r17, %r31, 3;
	setp.lt.u32 	%p8, %r4, 4;
	@%p8 bra 	$L__BB0_8;
	add.s32 	%r67, %r101, %r3;
	mul.wide.u32 	%rd21, %r67, 4;
	add.s64 	%rd22, %rd2, %rd21;
	ld.global.u32 	%r68, [%rd22];
	mad.lo.s32 	%r69, %r101, %r30, %r2;
	mul.wide.s32 	%rd23, %r69, 4;
	add.s64 	%rd24, %rd1, %rd23;
	ld.global.u32 	%r70, [%rd24];
	mad.lo.s32 	%r71, %r70, %r68, %r106;
	cvt.u64.u32 	%rd25, %r3;
	cvt.u64.u32 	%rd26, %r101;
	add.s64 	%rd27, %rd26, %rd25;
	shl.b64 	%rd28, %rd27, 2;
	add.s64 	%rd29, %rd2, %rd28;
	ld.global.u32 	%r72, [%rd29+4];
	mul.wide.s32 	%rd30, %r30, 4;
	add.s64 	%rd31, %rd24, %rd30;
	ld.global.u32 	%r73, [%rd31];
	mad.lo.s32 	%r74, %r73, %r72, %r71;
	ld.global.u32 	%r75, [%rd29+8];
	add.s64 	%rd32, %rd31, %rd30;
	ld.global.u32 	%r76, [%rd32];
	mad.lo.s32 	%r77, %r76, %r75, %r74;
	ld.global.u32 	%r78, [%rd29+12];
	add.s64 	%rd33, %rd32, %rd30;
	ld.global.u32 	%r79, [%rd33];
	mad.lo.s32 	%r106, %r79, %r78, %r77;
	add.s32 	%r101, %r101, 4;
$L__BB0_8:
	setp.eq.s32 	%p9, %r17, 0;
	@%p9 bra 	$L__BB0_13;
	setp.eq.s32 	%p10, %r17, 1;
	@%p10 bra 	$L__BB0_11;
	add.s32 	%r81, %r101, %r3;
	mul.wide.u32 	%rd34, %r81, 4;
	add.s64 	%rd35, %rd2, %rd34;
	ld.global.u32 	%r82, [%rd35];
	mad.lo.s32 	%r83, %r101, %r30, %r2;
	mul.wide.s32 	%rd36, %r83, 4;
	add.s64 	%rd37, %rd1, %rd36;
	ld.global.u32 	%r84, [%rd37];
	mad.lo.s32 	%r85, %r84, %r82, %r106;
	cvt.u64.u32 	%rd38, %r3;
	cvt.u64.u32 	%rd39, %r101;
	add.s64 	%rd40, %rd39, %rd38;
	shl.b64 	%rd41, %rd40, 2;
	add.s64 	%rd42, %rd2, %rd41;
	ld.global.u32 	%r86, [%rd42+4];
	mul.wide.s32 	%rd43, %r30, 4;
	add.s64 	%rd44, %rd37, %rd43;
	ld.global.u32 	%r87, [%rd44];
	mad.lo.s32 	%r106, %r87, %r86, %r85;
	add.s32 	%r101, %r101, 2;
$L__BB0_11:
	and.b32  	%r88, %r31, 1;
	setp.eq.b32 	%p11, %r88, 1;
	not.pred 	%p12, %p11;
	@%p12 bra 	$L__BB0_13;
	add.s32 	%r89, %r101, %r3;
	mul.wide.u32 	%rd45, %r89, 4;
	add.s64 	%rd46, %rd2, %rd45;
	ld.global.u32 	%r90, [%rd46];
	mad.lo.s32 	%r91, %r101, %r30, %r2;
	mul.wide.s32 	%rd47, %r91, 4;
	add.s64 	%rd48, %rd1, %rd47;
	ld.global.u32 	%r92, [%rd48];
	mad.lo.s32 	%r106, %r92, %r90, %r106;
$L__BB0_13:
	mad.lo.s32 	%r93, %r30, %r1, %r2;
	cvta.to.global.u64 	%rd49, %rd6;
	mul.wide.s32 	%rd50, %r93, 4;
	add.s64 	%rd51, %rd49, %rd50;
	st.global.u32 	[%rd51], %r106;
$L__BB0_14:
	ret;

}


// ===== COMPILED SASS (sm_100) =====

	.target	sm_100

	.elftype	@"ET_EXEC"


//--------------------- .note.nv.tkinfo           --------------------------
	.section	.note.nv.tkinfo,"",@"SHT_NOTE"
	.sectionflags	@"SHF_NOTE_NV_TKINFO"
	.tkinfo
        /*0018*/ 	.word	0x00000002
        /*0030*/ 	.string	""
        /*0030*/ 	.string	"ptxas"
        /*0030*/ 	.string	"Cuda compilation tools, release 13.0, V13.0.88"
        /*0030*/ 	.string	"Build cuda_13.0.r13.0/compiler.36424714_0"
        /*0030*/ 	.string	"-arch sm_100 -m 64 "



//--------------------- .note.nv.cuinfo           --------------------------
	.section	.note.nv.cuinfo,"",@"SHT_NOTE"
	.sectionflags	@"SHF_NOTE_NV_CUINFO"
        /*0018*/ 	.short	0x0002
        /*001a*/ 	.short	0x0064
        /*001c*/ 	.short	0x0082
	.zero		2


//--------------------- .nv.info                  --------------------------
	.section	.nv.info,"",@"SHT_CUDA_INFO"
	.align	4


	//----- nvinfo : EIATTR_REGCOUNT
	.align		4
        /*0000*/ 	.byte	0x04, 0x2f
        /*0002*/ 	.short	(.L_1 - .L_0)
	.align		4
.L_0:
        /*0004*/ 	.word	index@(_Z9cuda_gemmPiS_S_iii)
        /*0008*/ 	.word	0x00000020


	//----- nvinfo : EIATTR_FRAME_SIZE
	.align		4
.L_1:
        /*000c*/ 	.byte	0x04, 0x11
        /*000e*/ 	.short	(.L_3 - .L_2)
	.align		4
.L_2:
        /*0010*/ 	.word	index@(_Z9cuda_gemmPiS_S_iii)
        /*0014*/ 	.word	0x00000000


	//----- nvinfo : EIATTR_MIN_STACK_SIZE
	.align		4
.L_3:
        /*0018*/ 	.byte	0x04, 0x12
        /*001a*/ 	.short	(.L_5 - .L_4)
	.align		4
.L_4:
        /*001c*/ 	.word	index@(_Z9cuda_gemmPiS_S_iii)
        /*0020*/ 	.word	0x00000000
.L_5:


//--------------------- .nv.compat                --------------------------
	.section	.nv.compat,"",@"SHT_CUDA_COMPAT_INFO"
	.align	4
        /*0000*/ 	.byte	0x02, 0x09, 0x00, 0x00, 0x02, 0x02, 0x01, 0x00, 0x02, 0x05, 0x05, 0x00, 0x03, 0x07, 0x01, 0x01
        /*0010*/ 	.byte	0x02, 0x03, 0x00, 0x00, 0x02, 0x06, 0x01, 0x00, 0x04, 0x0b, 0x08, 0x00, 0x09, 0x00, 0x00, 0x00
        /*0020*/ 	.byte	0x00, 0x00, 0x00, 0x00


//--------------------- .nv.info._Z9cuda_gemmPiS_S_iii --------------------------
	.section	.nv.info._Z9cuda_gemmPiS_S_iii,"",@"SHT_CUDA_INFO"
	.sectionflags	@""
	.align	4


	//----- nvinfo : EIATTR_CUDA_API_VERSION
	.align		4
        /*0000*/ 	.byte	0x04, 0x37
        /*0002*/ 	.short	(.L_7 - .L_6)
.L_6:
        /*0004*/ 	.word	0x00000082


	//----- nvinfo : EIATTR_KPARAM_INFO
	.align		4
.L_7:
        /*0008*/ 	.byte	0x04, 0x17
        /*000a*/ 	.short	(.L_9 - .L_8)
.L_8:
        /*000c*/ 	.word	0x00000000
        /*0010*/ 	.short	0x0005
        /*0012*/ 	.short	0x0020
        /*0014*/ 	.byte	0x00, 0xf0, 0x11, 0x00


	//----- nvinfo : EIATTR_KPARAM_INFO
	.align		4
.L_9:
        /*0018*/ 	.byte	0x04, 0x17
        /*001a*/ 	.short	(.L_11 - .L_10)
.L_10:
        /*001c*/ 	.word	0x00000000
        /*0020*/ 	.short	0x0004
        /*0022*/ 	.short	0x001c
        /*0024*/ 	.byte	0x00, 0xf0, 0x11, 0x00


	//----- nvinfo : EIATTR_KPARAM_INFO
	.align		4
.L_11:
        /*0028*/ 	.byte	0x04, 0x17
        /*002a*/ 	.short	(.L_13 - .L_12)
.L_12:
        /*002c*/ 	.word	0x00000000
        /*0030*/ 	.short	0x0003
        /*0032*/ 	.short	0x0018
        /*0034*/ 	.byte	0x00, 0xf0, 0x11, 0x00


	//----- nvinfo : EIATTR_KPARAM_INFO
	.align		4
.L_13:
        /*0038*/ 	.byte	0x04, 0x17
        /*003a*/ 	.short	(.L_15 - .L_14)
.L_14:
        /*003c*/ 	.word	0x00000000
        /*0040*/ 	.short	0x0002
        /*0042*/ 	.short	0x0010
        /*0044*/ 	.byte	0x00, 0xf5, 0x21, 0x00


	//----- nvinfo : EIATTR_KPARAM_INFO
	.align		4
.L_15:
        /*0048*/ 	.byte	0x04, 0x17
        /*004a*/ 	.short	(.L_17 - .L_16)
.L_16:
        /*004c*/ 	.word	0x00000000
        /*0050*/ 	.short	0x0001
        /*0052*/ 	.short	0x0008
        /*0054*/ 	.byte	0x00, 0xf5, 0x21, 0x00


	//----- nvinfo : EIATTR_KPARAM_INFO
	.align		4
.L_17:
        /*0058*/ 	.byte	0x04, 0x17
        /*005a*/ 	.short	(.L_19 - .L_18)
.L_18:
        /*005c*/ 	.word	0x00000000
        /*0060*/ 	.short	0x0000
        /*0062*/ 	.short	0x0000
        /*0064*/ 	.byte	0x00, 0xf5, 0x21, 0x00


	//----- nvinfo : EIATTR_SPARSE_MMA_MASK
	.align		4
.L_19:
        /*0068*/ 	.byte	0x03, 0x50
        /*006a*/ 	.short	0x0000


	//----- nvinfo : EIATTR_MAXREG_COUNT
	.align		4
        /*006c*/ 	.byte	0x03, 0x1b
        /*006e*/ 	.short	0x00ff


	//----- nvinfo : EIATTR_MERCURY_ISA_VERSION
	.align		4
        /*0070*/ 	.byte	0x03, 0x5f
        /*0072*/ 	.short	0x0101


	//----- nvinfo : EIATTR_VRC_CTA_INIT_COUNT
	.align		4
        /*0074*/ 	.byte	0x02, 0x4a
	.zero		1
	.zero		1


	//----- nvinfo : EIATTR_EXIT_INSTR_OFFSETS
	.align		4
        /*0078*/ 	.byte	0x04, 0x1c
        /*007a*/ 	.short	(.L_21 - .L_20)


	//   ....[0]....
.L_20:
        /*007c*/ 	.word	0x000000c0


	//   ....[1]....
        /*0080*/ 	.word	0x000008d0


	//----- nvinfo : EIATTR_CBANK_PARAM_SIZE
	.align		4
.L_21:
        /*0084*/ 	.byte	0x03, 0x19
        /*0086*/ 	.short	0x0024


	//----- nvinfo : EIATTR_PARAM_CBANK
	.align		4
        /*0088*/ 	.byte	0x04, 0x0a
        /*008a*/ 	.short	(.L_23 - .L_22)
	.align		4
.L_22:
        /*008c*/ 	.word	index@(.nv.constant0._Z9cuda_gemmPiS_S_iii)
        /*0090*/ 	.short	0x0380
        /*0092*/ 	.short	0x0024


	//----- nvinfo : EIATTR_SW_WAR
	.align		4
.L_23:
        /*0094*/ 	.byte	0x04, 0x36
        /*0096*/ 	.short	(.L_25 - .L_24)
.L_24:
        /*0098*/ 	.word	0x00000008
.L_25:


//--------------------- .nv.callgraph             --------------------------
	.section	.nv.callgraph,"",@"SHT_CUDA_CALLGRAPH"
	.align	4
	.sectionentsize	8
	.align		4
        /*0000*/ 	.word	0x00000000
	.align		4
        /*0004*/ 	.word	0xffffffff
	.align		4
        /*0008*/ 	.word	0x00000000
	.align		4
        /*000c*/ 	.word	0xfffffffe
	.align		4
        /*0010*/ 	.word	0x00000000
	.align		4
        /*0014*/ 	.word	0xfffffffd
	.align		4
        /*0018*/ 	.word	0x00000000
	.align		4
        /*001c*/ 	.word	0xfffffffc


//--------------------- .text._Z9cuda_gemmPiS_S_iii --------------------------
	.section	.text._Z9cuda_gemmPiS_S_iii,"ax",@progbits
	.align	128
        .global         _Z9cuda_gemmPiS_S_iii
        .type           _Z9cuda_gemmPiS_S_iii,@function
        .size           _Z9cuda_gemmPiS_S_iii,(.L_x_5 - _Z9cuda_gemmPiS_S_iii)
        .other          _Z9cuda_gemmPiS_S_iii,@"STO_CUDA_ENTRY STV_DEFAULT"
_Z9cuda_gemmPiS_S_iii:
.text._Z9cuda_gemmPiS_S_iii:
[----:B------:R-:W-:Y:S01]  /*0000*/  LDC R1, c[0x0][0x37c] ;  /* 0x0000df00ff017b82 */ /* 0x000fe20000000800 */
[----:B------:R-:W0:Y:S07]  /*0010*/  S2R R5, SR_TID.X ;  /* 0x0000000000057919 */ /* 0x000e2e0000002100 */
[----:B------:R-:W1:Y:S01]  /*0020*/  LDC R19, c[0x0][0x364] ;  /* 0x0000d900ff137b82 */ /* 0x000e620000000800 */
[----:B------:R-:W1:Y:S07]  /*0030*/  S2R R4, SR_TID.Y ;  /* 0x0000000000047919 */ /* 0x000e6e0000002200 */
[----:B------:R-:W0:Y:S08]  /*0040*/  S2UR UR5, SR_CTAID.X ;  /* 0x00000000000579c3 */ /* 0x000e300000002500 */
[----:B------:R-:W0:Y:S08]  /*0050*/  LDC R0, c[0x0][0x360] ;  /* 0x0000d800ff007b82 */ /* 0x000e300000000800 */
[----:B------:R-:W1:Y:S08]  /*0060*/  S2UR UR4, SR_CTAID.Y ;  /* 0x00000000000479c3 */ /* 0x000e700000002600 */
[----:B------:R-:W2:Y:S01]  /*0070*/  LDC.64 R2, c[0x0][0x398] ;  /* 0x0000e600ff027b82 */ /* 0x000ea20000000a00 */
[----:B0-----:R-:W-:-:S02]  /*0080*/  IMAD R0, R0, UR5, R5 ;  /* 0x0000000500007c24 */ /* 0x001fc4000f8e0205 */
[----:B-1----:R-:W-:-:S03]  /*0090*/  IMAD R19, R19, UR4, R4 ;  /* 0x0000000413137c24 */ /* 0x002fc6000f8e0204 */
[----:B--2---:R-:W-:-:S04]  /*00a0*/  ISETP.GE.AND P0, PT, R0, R3, PT ;  /* 0x000000030000720c */ /* 0x004fc80003f06270 */
[----:B------:R-:W-:-:S13]  /*00b0*/  ISETP.GE.OR P0, PT, R19, R2, P0 ;  /* 0x000000021300720c */ /* 0x000fda0000706670 */
[----:B------:R-:W-:Y:S05]  /*00c0*/  @P0 EXIT ;  /* 0x000000000000094d */ /* 0x000fea0003800000 */
[----:B------:R-:W0:Y:S01]  /*00d0*/  LDC R2, c[0x0][0x3a0] ;  /* 0x0000e800ff027b82 */ /* 0x000e220000000800 */
[----:B------:R-:W1:Y:S01]  /*00e0*/  LDCU.64 UR4, c[0x0][0x358] ;  /* 0x00006b00ff0477ac */ /* 0x000e620008000a00 */
[----:B------:R-:W-:Y:S01]  /*00f0*/  HFMA2 R24, -RZ, RZ, 0, 0 ;  /* 0x00000000ff187431 */ /* 0x000fe200000001ff */
[----:B0-----:R-:W-:-:S13]  /*0100*/  ISETP.GE.AND P0, PT, R2, 0x1, PT ;  /* 0x000000010200780c */ /* 0x001fda0003f06270 */
[----:B-1----:R-:W-:Y:S05]  /*0110*/  @!P0 BRA `(.L_x_0) ;  /* 0x0000000400dc8947 */ /* 0x002fea0003800000 */
[C---:B------:R-:W-:Y:S01]  /*0120*/  ISETP.GE.U32.AND P1, PT, R2.reuse, 0x8, PT ;  /* 0x000000080200780c */ /* 0x040fe20003f26070 */
[----:B------:R-:W-:Y:S01]  /*0130*/  IMAD R20, R19, R2, RZ ;  /* 0x0000000213147224 */ /* 0x000fe200078e02ff */
[----:B------:R-:W-:Y:S02]  /*0140*/  LOP3.LUT R27, R2, 0x7, RZ, 0xc0, !PT ;  /* 0x00000007021b7812 */ /* 0x000fe400078ec0ff */
[----:B------:R-:W-:Y:S02]  /*0150*/  MOV R21, RZ ;  /* 0x000000ff00157202 */ /* 0x000fe40000000f00 */
[----:B------:R-:W-:Y:S02]  /*0160*/  ISETP.NE.AND P0, PT, R27, RZ, PT ;  /* 0x000000ff1b00720c */ /* 0x000fe40003f05270 */
[----:B------:R-:W-:-:S05]  /*0170*/  MOV R24, RZ ;  /* 0x000000ff00187202 */ /* 0x000fca0000000f00 */
[----:B------:R-:W-:Y:S06]  /*0180*/  @!P1 BRA `(.L_x_1) ;  /* 0x0000000000c09947 */ /* 0x000fec0003800000 */
[----:B------:R-:W0:Y:S01]  /*0190*/  LDC.64 R4, c[0x0][0x380] ;  /* 0x0000e000ff047b82 */ /* 0x000e220000000a00 */
[----:B------:R-:W-:Y:S02]  /*01a0*/  LOP3.LUT R21, R2, 0x7ffffff8, RZ, 0xc0, !PT ;  /* 0x7ffffff802157812 */ /* 0x000fe400078ec0ff */
[----:B------:R-:W-:Y:S02]  /*01b0*/  MOV R24, RZ ;  /* 0x000000ff00187202 */ /* 0x000fe40000000f00 */
[----:B------:R-:W-:Y:S02]  /*01c0*/  MOV R18, R0 ;  /* 0x0000000000127202 */ /* 0x000fe40000000f00 */
[----:B------:R-:W-:Y:S01]  /*01d0*/  IADD3 R22, PT, PT, -R21, RZ, RZ ;  /* 0x000000ff15167210 */ /* 0x000fe20007ffe1ff */
[----:B0-----:R-:W-:-:S03]  /*01e0*/  IMAD.WIDE.U32 R4, R20, 0x4, R4 ;  /* 0x0000000414047825 */ /* 0x001fc600078e0004 */
[----:B------:R-:W-:-:S04]  /*01f0*/  IADD3 R6, P1, PT, R4, 0x10, RZ ;  /* 0x0000001004067810 */ /* 0x000fc80007f3e0ff */
[----:B------:R-:W-:-:S09]  /*0200*/  IADD3.X R5, PT, PT, RZ, R5, RZ, P1, !PT ;  /* 0x00000005ff057210 */ /* 0x000fd20000ffe4ff */
.L_x_2:
[----:B------:R-:W0:Y:S01]  /*0210*/  LDC.64 R16, c[0x0][0x388] ;  /* 0x0000e200ff107b82 */ /* 0x000e220000000a00 */
[----:B------:R-:W-:-:S05]  /*0220*/  MOV R4, R6 ;  /* 0x0000000600047202 */ /* 0x000fca0000000f00 */
[----:B------:R-:W2:Y:S04]  /*0230*/  LDG.E R25, desc[UR4][R4.64+-0x10] ;  /* 0xfffff00404197981 */ /* 0x000ea8000c1e1900 */
[----:B------:R-:W3:Y:S04]  /*0240*/  LDG.E R23, desc[UR4][R4.64+-0xc] ;  /* 0xfffff40404177981 */ /* 0x000ee8000c1e1900 */
[----:B------:R-:W4:Y:S04]  /*0250*/  LDG.E R29, desc[UR4][R4.64+-0x8] ;  /* 0xfffff804041d7981 */ /* 0x000f28000c1e1900 */
[----:B------:R-:W5:Y:S01]  /*0260*/  LDG.E R28, desc[UR4][R4.64+-0x4] ;  /* 0xfffffc04041c7981 */ /* 0x000f62000c1e1900 */
[----:B0-----:R-:W-:-:S05]  /*0270*/  IMAD.WIDE R16, R18, 0x4, R16 ;  /* 0x0000000412107825 */ /* 0x001fca00078e0210 */
[----:B------:R0:W2:Y:S01]  /*0280*/  LDG.E R26, desc[UR4][R16.64] ;  /* 0x00000004101a7981 */ /* 0x0000a2000c1e1900 */
[----:B------:R-:W-:-:S04]  /*0290*/  IMAD.WIDE R14, R3, 0x4, R16 ;  /* 0x00000004030e7825 */ /* 0x000fc800078e0210 */
[C---:B------:R-:W-:Y:S02]  /*02a0*/  IMAD.WIDE R6, R3.reuse, 0x4, R14 ;  /* 0x0000000403067825 */ /* 0x040fe400078e020e */
[----:B------:R-:W3:Y:S02]  /*02b0*/  LDG.E R14, desc[UR4][R14.64] ;  /* 0x000000040e0e7981 */ /* 0x000ee4000c1e1900 */
[C---:B------:R-:W-:Y:S02]  /*02c0*/  IMAD.WIDE R10, R3.reuse, 0x4, R6 ;  /* 0x00000004030a7825 */ /* 0x040fe400078e0206 */
[----:B------:R-:W4:Y:S02]  /*02d0*/  LDG.E R6, desc[UR4][R6.64] ;  /* 0x0000000406067981 */ /* 0x000f24000c1e1900 */
[C---:B------:R-:W-:Y:S02]  /*02e0*/  IMAD.WIDE R8, R3.reuse, 0x4, R10 ;  /* 0x0000000403087825 */ /* 0x040fe400078e020a */
[----:B------:R-:W5:Y:S02]  /*02f0*/  LDG.E R10, desc[UR4][R10.64] ;  /* 0x000000040a0a7981 */ /* 0x000f64000c1e1900 */
[----:B------:R-:W-:-:S02]  /*0300*/  IMAD.WIDE R12, R3, 0x4, R8 ;  /* 0x00000004030c7825 */ /* 0x000fc400078e0208 */
[----:B------:R-:W5:Y:S04]  /*0310*/  LDG.E R7, desc[UR4][R4.64] ;  /* 0x0000000404077981 */ /* 0x000f68000c1e1900 */
[----:B------:R-:W5:Y:S01]  /*0320*/  LDG.E R8, desc[UR4][R8.64] ;  /* 0x0000000408087981 */ /* 0x000f62000c1e1900 */
[----:B0-----:R-:W-:-:S03]  /*0330*/  IMAD.WIDE R16, R3, 0x4, R12 ;  /* 0x0000000403107825 */ /* 0x001fc600078e020c */
[----:B------:R-:W5:Y:S04]  /*0340*/  LDG.E R12, desc[UR4][R12.64] ;  /* 0x000000040c0c7981 */ /* 0x000f68000c1e1900 */
[----:B------:R-:W5:Y:S04]  /*0350*/  LDG.E R15, desc[UR4][R16.64] ;  /* 0x00000004100f7981 */ /* 0x000f68000c1e1900 */
[----:B------:R-:W5:Y:S04]  /*0360*/  LDG.E R9, desc[UR4][R4.64+0x4] ;  /* 0x0000040404097981 */ /* 0x000f68000c1e1900 */
[----:B------:R-:W5:Y:S01]  /*0370*/  LDG.E R11, desc[UR4][R4.64+0xc] ;  /* 0x00000c04040b7981 */ /* 0x000f62000c1e1900 */
[----:B--2---:R-:W-:-:S02]  /*0380*/  IMAD R26, R25, R26, R24 ;  /* 0x0000001a191a7224 */ /* 0x004fc400078e0218 */
[----:B------:R-:W-:Y:S02]  /*0390*/  IMAD.WIDE R24, R3, 0x4, R16 ;  /* 0x0000000403187825 */ /* 0x000fe400078e0210 */
[----:B------:R0:W2:Y:S04]  /*03a0*/  LDG.E R16, desc[UR4][R4.64+0x8] ;  /* 0x0000080404107981 */ /* 0x0000a8000c1e1900 */
[----:B------:R-:W2:Y:S01]  /*03b0*/  LDG.E R24, desc[UR4][R24.64] ;  /* 0x0000000418187981 */ /* 0x000ea2000c1e1900 */
[----:B---3--:R-:W-:Y:S01]  /*03c0*/  IMAD R14, R23, R14, R26 ;  /* 0x0000000e170e7224 */ /* 0x008fe200078e021a */
[----:B------:R-:W-:-:S03]  /*03d0*/  IADD3 R22, PT, PT, R22, 0x8, RZ ;  /* 0x0000000816167810 */ /* 0x000fc60007ffe0ff */
[----:B----4-:R-:W-:Y:S01]  /*03e0*/  IMAD R29, R29, R6, R14 ;  /* 0x000000061d1d7224 */ /* 0x010fe200078e020e */
[----:B------:R-:W-:-:S03]  /*03f0*/  ISETP.NE.AND P1, PT, R22, RZ, PT ;  /* 0x000000ff1600720c */ /* 0x000fc60003f25270 */
[----:B-----5:R-:W-:Y:S01]  /*0400*/  IMAD R10, R28, R10, R29 ;  /* 0x0000000a1c0a7224 */ /* 0x020fe200078e021d */
[----:B------:R-:W-:-:S03]  /*0410*/  IADD3 R6, P2, PT, R4, 0x20, RZ ;  /* 0x0000002004067810 */ /* 0x000fc60007f5e0ff */
[----:B------:R-:W-:Y:S01]  /*0420*/  IMAD R7, R7, R8, R10 ;  /* 0x0000000807077224 */ /* 0x000fe200078e020a */
[----:B0-----:R-:W-:Y:S02]  /*0430*/  IADD3.X R5, PT, PT, RZ, R5, RZ, P2, !PT ;  /* 0x00000005ff057210 */ /* 0x001fe400017fe4ff */
[----:B------:R-:W-:Y:S01]  /*0440*/  LEA R18, R3, R18, 0x3 ;  /* 0x0000001203127211 */ /* 0x000fe200078e18ff */
[----:B------:R-:W-:-:S04]  /*0450*/  IMAD R7, R9, R12, R7 ;  /* 0x0000000c09077224 */ /* 0x000fc800078e0207 */
[----:B--2---:R-:W-:-:S04]  /*0460*/  IMAD R7, R16, R15, R7 ;  /* 0x0000000f10077224 */ /* 0x004fc800078e0207 */
[----:B------:R-:W-:Y:S01]  /*0470*/  IMAD R24, R11, R24, R7 ;  /* 0x000000180b187224 */ /* 0x000fe200078e0207 */
[----:B------:R-:W-:Y:S06]  /*0480*/  @P1 BRA `(.L_x_2) ;  /* 0xfffffffc00601947 */ /* 0x000fec000383ffff */
.L_x_1:
[----:B------:R-:W-:Y:S05]  /*0490*/  @!P0 BRA `(.L_x_0) ;  /* 0x0000000000fc8947 */ /* 0x000fea0003800000 */
[----:B------:R-:W-:Y:S02]  /*04a0*/  ISETP.GE.U32.AND P1, PT, R27, 0x4, PT ;  /* 0x000000041b00780c */ /* 0x000fe40003f26070 */
[----:B------:R-:W-:-:S04]  /*04b0*/  LOP3.LUT R16, R2, 0x3, RZ, 0xc0, !PT ;  /* 0x0000000302107812 */ /* 0x000fc800078ec0ff */
[----:B------:R-:W-:-:S07]  /*04c0*/  ISETP.NE.AND P0, PT, R16, RZ, PT ;  /* 0x000000ff1000720c */ /* 0x000fce0003f05270 */
[----:B------:R-:W-:Y:S06]  /*04d0*/  @!P1 BRA `(.L_x_3) ;  /* 0x00000000006c9947 */ /* 0x000fec0003800000 */
[----:B------:R-:W0:Y:S01]  /*04e0*/  LDC.64 R6, c[0x0][0x388] ;  /* 0x0000e200ff067b82 */ /* 0x000e220000000a00 */
[----:B------:R-:W1:Y:S01]  /*04f0*/  LDCU.64 UR6, c[0x0][0x380] ;  /* 0x00007000ff0677ac */ /* 0x000e620008000a00 */
[----:B------:R-:W-:Y:S01]  /*0500*/  IMAD R9, R21, R3, R0 ;  /* 0x0000000315097224 */ /* 0x000fe200078e0200 */
[CC--:B------:R-:W-:Y:S02]  /*0510*/  IADD3 R5, PT, PT, R20.reuse, R21.reuse, RZ ;  /* 0x0000001514057210 */ /* 0x0c0fe40007ffe0ff */
[----:B------:R-:W-:-:S03]  /*0520*/  IADD3 R10, P1, PT, R20, R21, RZ ;  /* 0x00000015140a7210 */ /* 0x000fc60007f3e0ff */
[----:B------:R-:W2:Y:S01]  /*0530*/  LDC.64 R14, c[0x0][0x380] ;  /* 0x0000e000ff0e7b82 */ /* 0x000ea20000000a00 */
[----:B0-----:R-:W-:-:S04]  /*0540*/  IMAD.WIDE R6, R9, 0x4, R6 ;  /* 0x0000000409067825 */ /* 0x001fc800078e0206 */
[----:B------:R-:W-:Y:S02]  /*0550*/  IMAD.WIDE R8, R3, 0x4, R6 ;  /* 0x0000000403087825 */ /* 0x000fe400078e0206 */
[----:B------:R-:W3:Y:S02]  /*0560*/  LDG.E R6, desc[UR4][R6.64] ;  /* 0x0000000406067981 */ /* 0x000ee4000c1e1900 */
[----:B--2---:R-:W-:Y:S01]  /*0570*/  IMAD.WIDE.U32 R14, R5, 0x4, R14 ;  /* 0x00000004050e7825 */ /* 0x004fe200078e000e */
[----:B------:R-:W-:Y:S02]  /*0580*/  IADD3.X R5, PT, PT, RZ, RZ, RZ, P1, !PT ;  /* 0x000000ffff057210 */ /* 0x000fe40000ffe4ff */
[----:B-1----:R-:W-:-:S03]  /*0590*/  LEA R4, P1, R10, UR6, 0x2 ;  /* 0x000000060a047c11 */ /* 0x002fc6000f8210ff */
[----:B------:R-:W3:Y:S01]  /*05a0*/  LDG.E R15, desc[UR4][R14.64] ;  /* 0x000000040e0f7981 */ /* 0x000ee2000c1e1900 */
[----:B------:R-:W-:Y:S01]  /*05b0*/  LEA.HI.X R5, R10, UR7, R5, 0x2, P1 ;  /* 0x000000070a057c11 */ /* 0x000fe200088f1405 */
[C---:B------:R-:W-:Y:S02]  /*05c0*/  IMAD.WIDE R10, R3.reuse, 0x4, R8 ;  /* 0x00000004030a7825 */ /* 0x040fe400078e0208 */
[----:B------:R-:W2:Y:S04]  /*05d0*/  LDG.E R8, desc[UR4][R8.64] ;  /* 0x0000000408087981 */ /* 0x000ea8000c1e1900 */
[----:B------:R-:W2:Y:S01]  /*05e0*/  LDG.E R17, desc[UR4][R4.64+0x4] ;  /* 0x0000040404117981 */ /* 0x000ea2000c1e1900 */
[----:B------:R-:W-:-:S03]  /*05f0*/  IMAD.WIDE R12, R3, 0x4, R10 ;  /* 0x00000004030c7825 */ /* 0x000fc600078e020a */
[----:B------:R-:W4:Y:S04]  /*0600*/  LDG.E R22, desc[UR4][R10.64] ;  /* 0x000000040a167981 */ /* 0x000f28000c1e1900 */
[----:B------:R-:W4:Y:S04]  /*0610*/  LDG.E R18, desc[UR4][R4.64+0x8] ;  /* 0x0000080404127981 */ /* 0x000f28000c1e1900 */
[----:B------:R-:W5:Y:S04]  /*0620*/  LDG.E R26, desc[UR4][R4.64+0xc] ;  /* 0x00000c04041a7981 */ /* 0x000f68000c1e1900 */
[----:B------:R-:W5:Y:S01]  /*0630*/  LDG.E R12, desc[UR4][R12.64] ;  /* 0x000000040c0c7981 */ /* 0x000f62000c1e1900 */
[----:B------:R-:W-:Y:S01]  /*0640*/  IADD3 R21, PT, PT, R21, 0x4, RZ ;  /* 0x0000000415157810 */ /* 0x000fe20007ffe0ff */
[----:B---3--:R-:W-:-:S04]  /*0650*/  IMAD R24, R15, R6, R24 ;  /* 0x000000060f187224 */ /* 0x008fc800078e0218 */
[----:B--2---:R-:W-:-:S04]  /*0660*/  IMAD R17, R17, R8, R24 ;  /* 0x0000000811117224 */ /* 0x004fc800078e0218 */
[----:B----4-:R-:W-:-:S04]  /*0670*/  IMAD R17, R18, R22, R17 ;  /* 0x0000001612117224 */ /* 0x010fc800078e0211 */
[----:B-----5:R-:W-:-:S07]  /*0680*/  IMAD R24, R26, R12, R17 ;  /* 0x0000000c1a187224 */ /* 0x020fce00078e0211 */
.L_x_3:
[----:B------:R-:W-:Y:S05]  /*0690*/  @!P0 BRA `(.L_x_0) ;  /* 0x00000000007c8947 */ /* 0x000fea0003800000 */
[----:B------:R-:W-:Y:S01]  /*06a0*/  ISETP.NE.AND P1, PT, R16, 0x1, PT ;  /* 0x000000011000780c */ /* 0x000fe20003f25270 */
[----:B------:R-:W0:Y:S01]  /*06b0*/  LDC.64 R12, c[0x0][0x380] ;  /* 0x0000e000ff0c7b82 */ /* 0x000e220000000a00 */
[----:B------:R-:W-:-:S04]  /*06c0*/  LOP3.LUT R2, R2, 0x1, RZ, 0xc0, !PT ;  /* 0x0000000102027812 */ /* 0x000fc800078ec0ff */
[----:B------:R-:W-:-:S03]  /*06d0*/  ISETP.NE.U32.AND P0, PT, R2, 0x1, PT ;  /* 0x000000010200780c */ /* 0x000fc60003f05070 */
[----:B------:R-:W1:Y:S04]  /*06e0*/  LDC.64 R10, c[0x0][0x388] ;  /* 0x0000e200ff0a7b82 */ /* 0x000e680000000a00 */
[CC--:B------:R-:W-:Y:S02]  /*06f0*/  @P1 IADD3 R15, PT, PT, R20.reuse, R21.reuse, RZ ;  /* 0x00000015140f1210 */ /* 0x0c0fe40007ffe0ff */
[----:B------:R-:W-:Y:S02]  /*0700*/  @P1 IADD3 R2, P2, PT, R20, R21, RZ ;  /* 0x0000001514021210 */ /* 0x000fe40007f5e0ff */
[----:B------:R-:W2:Y:S02]  /*0710*/  @P1 LDC.64 R4, c[0x0][0x380] ;  /* 0x0000e000ff041b82 */ /* 0x000ea40000000a00 */
[----:B------:R-:W-:-:S06]  /*0720*/  @P1 IADD3.X R14, PT, PT, RZ, RZ, RZ, P2, !PT ;  /* 0x000000ffff0e1210 */ /* 0x000fcc00017fe4ff */
[----:B------:R-:W3:Y:S01]  /*0730*/  LDC.64 R6, c[0x0][0x380] ;  /* 0x0000e000ff067b82 */ /* 0x000ee20000000a00 */
[----:B0-----:R-:W-:-:S04]  /*0740*/  @P1 IMAD.WIDE.U32 R12, R15, 0x4, R12 ;  /* 0x000000040f0c1825 */ /* 0x001fc800078e000c */
[C---:B------:R-:W-:Y:S01]  /*0750*/  @P1 IMAD R15, R21.reuse, R3, R0 ;  /* 0x00000003150f1224 */ /* 0x040fe200078e0200 */
[----:B------:R-:W-:Y:S01]  /*0760*/  @P1 IADD3 R21, PT, PT, R21, 0x2, RZ ;  /* 0x0000000215151810 */ /* 0x000fe20007ffe0ff */
[----:B------:R-:W4:Y:S01]  /*0770*/  @P1 LDG.E R13, desc[UR4][R12.64] ;  /* 0x000000040c0d1981 */ /* 0x000f22000c1e1900 */
[----:B------:R-:W0:Y:S01]  /*0780*/  LDC.64 R8, c[0x0][0x388] ;  /* 0x0000e200ff087b82 */ /* 0x000e220000000a00 */
[----:B-1----:R-:W-:Y:S01]  /*0790*/  @P1 IMAD.WIDE R10, R15, 0x4, R10 ;  /* 0x000000040f0a1825 */ /* 0x002fe200078e020a */
[----:B------:R-:W-:Y:S02]  /*07a0*/  @!P0 IADD3 R17, PT, PT, R20, R21, RZ ;  /* 0x0000001514118210 */ /* 0x000fe40007ffe0ff */
[----:B--2---:R-:W-:Y:S01]  /*07b0*/  @P1 LEA R4, P2, R2, R4, 0x2 ;  /* 0x0000000402041211 */ /* 0x004fe200078410ff */
[----:B------:R-:W-:-:S03]  /*07c0*/  @!P0 IMAD R21, R21, R3, R0 ;  /* 0x0000000315158224 */ /* 0x000fc600078e0200 */
[----:B------:R-:W-:Y:S01]  /*07d0*/  @P1 LEA.HI.X R5, R2, R5, R14, 0x2, P2 ;  /* 0x0000000502051211 */ /* 0x000fe200010f140e */
[----:B------:R-:W-:Y:S01]  /*07e0*/  @P1 IMAD.WIDE R14, R3, 0x4, R10 ;  /* 0x00000004030e1825 */ /* 0x000fe200078e020a */
[----:B------:R-:W4:Y:S03]  /*07f0*/  @P1 LDG.E R2, desc[UR4][R10.64] ;  /* 0x000000040a021981 */ /* 0x000f26000c1e1900 */
[----:B---3--:R-:W-:Y:S01]  /*0800*/  @!P0 IMAD.WIDE.U32 R6, R17, 0x4, R6 ;  /* 0x0000000411068825 */ /* 0x008fe200078e0006 */
[----:B------:R-:W2:Y:S04]  /*0810*/  @P1 LDG.E R5, desc[UR4][R4.64+0x4] ;  /* 0x0000040404051981 */ /* 0x000ea8000c1e1900 */
[----:B------:R-:W2:Y:S01]  /*0820*/  @P1 LDG.E R14, desc[UR4][R14.64] ;  /* 0x000000040e0e1981 */ /* 0x000ea2000c1e1900 */
[----:B0-----:R-:W-:-:S03]  /*0830*/  @!P0 IMAD.WIDE R8, R21, 0x4, R8 ;  /* 0x0000000415088825 */ /* 0x001fc600078e0208 */
[----:B------:R-:W3:Y:S04]  /*0840*/  @!P0 LDG.E R7, desc[UR4][R6.64] ;  /* 0x0000000406078981 */ /* 0x000ee8000c1e1900 */
[----:B------:R-:W3:Y:S01]  /*0850*/  @!P0 LDG.E R8, desc[UR4][R8.64] ;  /* 0x0000000408088981 */ /* 0x000ee2000c1e1900 */
[----:B----4-:R-:W-:-:S04]  /*0860*/  @P1 IMAD R2, R13, R2, R24 ;  /* 0x000000020d021224 */ /* 0x010fc800078e0218 */
[----:B--2---:R-:W-:-:S04]  /*0870*/  @P1 IMAD R24, R5, R14, R2 ;  /* 0x0000000e05181224 */ /* 0x004fc800078e0202 */
[----:B---3--:R-:W-:-:S07]  /*0880*/  @!P0 IMAD R24, R7, R8, R24 ;  /* 0x0000000807188224 */ /* 0x008fce00078e0218 */
.L_x_0:
[----:B------:R-:W0:Y:S01]  /*0890*/  LDC.64 R4, c[0x0][0x390] ;  /* 0x0000e400ff047b82 */ /* 0x000e220000000a00 */
[----:B------:R-:W-:-:S04]  /*08a0*/  IMAD R3, R19, R3, R0 ;  /* 0x0000000313037224 */ /* 0x000fc800078e0200 */
[----:B0-----:R-:W-:-:S05]  /*08b0*/  IMAD.WIDE R2, R3, 0x4, R4 ;  /* 0x0000000403027825 */ /* 0x001fca00078e0204 */
[----:B------:R-:W-:Y:S01]  /*08c0*/  STG.E desc[UR4][R2.64], R24 ;  /* 0x0000001802007986 */ /* 0x000fe2000c101904 */
[----:B------:R-:W-:Y:S05]  /*08d0*/  EXIT ;  /* 0x000000000000794d */ /* 0x000fea0003800000 */
.L_x_4:
[----:B------:R-:W-:-:S00]  /*08e0*/  BRA `(.L_x_4) ;  /* 0xfffffffc00fc7947 */ /* 0x000fc0000383ffff */
[----:B------:R-:W-:-:S00]  /*08f0*/  NOP ;  /* 0x0000000000007918 */ /* 0x000fc00000000000 */
        /* <DEDUP_REMOVED lines=8> */
.L_x_5:


//--------------------- .nv.shared.reserved.0     --------------------------
	.section	.nv.shared.reserved.0,"aw",@nobits
	.weak		__nv_reservedSMEM_offset_0_alias
	.size		__nv_reservedSMEM_offset_0_alias, 0, 64
	.other		__nv_reservedSMEM_offset_0_alias,@"STO_CUDA_RESERVED_SHARED STV_DEFAULT"
__nv_reservedSMEM_offset_0_alias:
	.zero		0
	.zero		64


//--------------------- .nv.constant0._Z9cuda_gemmPiS_S_iii --------------------------
	.section	.nv.constant0._Z9cuda_gemmPiS_S_iii,"a",@progbits
	.sectionflags	@""
	.align	4
.nv.constant0._Z9cuda_gemmPiS_S_iii:
	.zero		932


//--------------------- SYMBOLS --------------------------

	.type		.nv.reservedSmem.offset0,@object
	.size		.nv.reservedSmem.offset0,0x4
